	.headerflags	@"EF_CUDA_TEXMODE_UNIFIED EF_CUDA_64BIT_ADDRESS EF_CUDA_ACCELERATORS EF_CUDA_SM90 EF_CUDA_VIRTUAL_SM(EF_CUDA_SM90)"
	.elftype	@"ET_EXEC"


//--------------------- .nv.info                  --------------------------
	.section	.nv.info,"",@"SHT_CUDA_INFO"
	.align	4


	//----- nvinfo : EIATTR_REGCOUNT
	.align		4
        /*0000*/ 	.byte	0x04, 0x2f
        /*0002*/ 	.short	(.L_1 - .L_0)
	.align		4
.L_0:
        /*0004*/ 	.word	index@(triton_poi_fused_addmm_1)
        /*0008*/ 	.word	0x0000000c


	//----- nvinfo : EIATTR_MIN_STACK_SIZE
	.align		4
.L_1:
        /*000c*/ 	.byte	0x04, 0x12
        /*000e*/ 	.short	(.L_3 - .L_2)
	.align		4
.L_2:
        /*0010*/ 	.word	index@(triton_poi_fused_addmm_1)
        /*0014*/ 	.word	0x00000000


	//----- nvinfo : EIATTR_FRAME_SIZE
	.align		4
.L_3:
        /*0018*/ 	.byte	0x04, 0x11
        /*001a*/ 	.short	(.L_5 - .L_4)
	.align		4
.L_4:
        /*001c*/ 	.word	index@(triton_poi_fused_addmm_1)
        /*0020*/ 	.word	0x00000000


	//----- nvinfo : EIATTR_MIN_STACK_SIZE
	.align		4
.L_5:
        /*0024*/ 	.byte	0x04, 0x12
        /*0026*/ 	.short	(.L_7 - .L_6)
	.align		4
.L_6:
        /*0028*/ 	.word	index@(triton_poi_fused_addmm_1)
        /*002c*/ 	.word	0x00000000
.L_7:


//--------------------- .nv.info.triton_poi_fused_addmm_1 --------------------------
	.section	.nv.info.triton_poi_fused_addmm_1,"",@"SHT_CUDA_INFO"
	.sectionflags	@""
	.align	4


	//----- nvinfo : EIATTR_CUDA_API_VERSION
	.align		4
        /*0000*/ 	.byte	0x04, 0x37
        /*0002*/ 	.short	(.L_9 - .L_8)
.L_8:
        /*0004*/ 	.word	0x0000007c


	//----- nvinfo : EIATTR_KPARAM_INFO
	.align		4
.L_9:
        /*0008*/ 	.byte	0x04, 0x17
        /*000a*/ 	.short	(.L_11 - .L_10)
.L_10:
        /*000c*/ 	.word	0x00000000
        /*0010*/ 	.short	0x0002
        /*0012*/ 	.short	0x0010
        /*0014*/ 	.byte	0x00, 0xf0, 0x11, 0x00


	//----- nvinfo : EIATTR_KPARAM_INFO
	.align		4
.L_11:
        /*0018*/ 	.byte	0x04, 0x17
        /*001a*/ 	.short	(.L_13 - .L_12)
.L_12:
        /*001c*/ 	.word	0x00000000
        /*0020*/ 	.short	0x0001
        /*0022*/ 	.short	0x0008
        /*0024*/ 	.byte	0x00, 0xf4, 0x21, 0x00


	//----- nvinfo : EIATTR_KPARAM_INFO
	.align		4
.L_13:
        /*0028*/ 	.byte	0x04, 0x17
        /*002a*/ 	.short	(.L_15 - .L_14)
.L_14:
        /*002c*/ 	.word	0x00000000
        /*0030*/ 	.short	0x0000
        /*0032*/ 	.short	0x0000
        /*0034*/ 	.byte	0x00, 0xf4, 0x21, 0x00


	//----- nvinfo : EIATTR_SPARSE_MMA_MASK
	.align		4
.L_15:
        /*0038*/ 	.byte	0x03, 0x50
        /*003a*/ 	.short	0x0000


	//----- nvinfo : EIATTR_MAXREG_COUNT
	.align		4
        /*003c*/ 	.byte	0x03, 0x1b
        /*003e*/ 	.short	0x00ff


	//----- nvinfo : EIATTR_EXIT_INSTR_OFFSETS
	.align		4
        /*0040*/ 	.byte	0x04, 0x1c
        /*0042*/ 	.short	(.L_17 - .L_16)


	//   ....[0]....
.L_16:
        /*0044*/ 	.word	0x00000180


	//   ....[1]....
        /*0048*/ 	.word	0x000001a0


	//----- nvinfo : EIATTR_REQNTID
	.align		4
.L_17:
        /*004c*/ 	.byte	0x04, 0x10
        /*004e*/ 	.short	(.L_19 - .L_18)
.L_18:
        /*0050*/ 	.word	0x00000080
        /*0054*/ 	.word	0x00000001
        /*0058*/ 	.word	0x00000001


	//----- nvinfo : EIATTR_CRS_STACK_SIZE
	.align		4
.L_19:
        /*005c*/ 	.byte	0x04, 0x1e
        /*005e*/ 	.short	(.L_21 - .L_20)
.L_20:
        /*0060*/ 	.word	0x00000000


	//----- nvinfo : EIATTR_CBANK_PARAM_SIZE
	.align		4
.L_21:
        /*0064*/ 	.byte	0x03, 0x19
        /*0066*/ 	.short	0x0014


	//----- nvinfo : EIATTR_PARAM_CBANK
	.align		4
        /*0068*/ 	.byte	0x04, 0x0a
        /*006a*/ 	.short	(.L_23 - .L_22)
	.align		4
.L_22:
        /*006c*/ 	.word	index@(.nv.constant0.triton_poi_fused_addmm_1)
        /*0070*/ 	.short	0x0210
        /*0072*/ 	.short	0x0014


	//----- nvinfo : EIATTR_SW_WAR
	.align		4
.L_23:
        /*0074*/ 	.byte	0x04, 0x36
        /*0076*/ 	.short	(.L_25 - .L_24)
.L_24:
        /*0078*/ 	.word	0x00000008
.L_25:


//--------------------- .nv.callgraph             --------------------------
	.section	.nv.callgraph,"",@"SHT_CUDA_CALLGRAPH"
	.align	4
	.sectionentsize	8
	.align		4
        /*0000*/ 	.word	0x00000000
	.align		4
        /*0004*/ 	.word	0xffffffff
	.align		4
        /*0008*/ 	.word	0x00000000
	.align		4
        /*000c*/ 	.word	0xfffffffe
	.align		4
        /*0010*/ 	.word	0x00000000
	.align		4
        /*0014*/ 	.word	0xfffffffd
	.align		4
        /*0018*/ 	.word	0x00000000
	.align		4
        /*001c*/ 	.word	0xfffffffc


//--------------------- .text.triton_poi_fused_addmm_1 --------------------------
	.section	.text.triton_poi_fused_addmm_1,"ax",@progbits
	.align	128
        .global         triton_poi_fused_addmm_1
        .type           triton_poi_fused_addmm_1,@function
        .size           triton_poi_fused_addmm_1,(.L_x_3 - triton_poi_fused_addmm_1)
        .other          triton_poi_fused_addmm_1,@"STO_CUDA_ENTRY STV_DEFAULT"
triton_poi_fused_addmm_1:
.text.triton_poi_fused_addmm_1:
[----:B------:R-:W0:Y:S02]  /*0000*/  LDC R1, c[0x0][0x28] ;  /* 0x00000a00ff017b82 */ /* 0x000e240000000800 */
[----:B------:R-:W1:Y:S01]  /*0010*/  S2R R0, SR_TID.X ;  /* 0x0000000000007919 */ /* 0x000e620000002100 */
[----:B------:R-:W2:Y:S01]  /*0020*/  LDC.64 R2, c[0x0][0x210] ;  /* 0x00008400ff027b82 */ /* 0x000ea20000000a00 */
[----:B------:R-:W-:Y:S01]  /*0030*/  ULDC.64 UR4, c[0x0][0x208] ;  /* 0x0000820000047ab9 */ /* 0x000fe20000000a00 */
[----:B------:R-:W-:Y:S01]  /*0040*/  BSSY B0, `(.L_x_0) ;  /* 0x0000012000007945 */ /* 0x000fe20003800000 */
[----:B------:R-:W3:Y:S05]  /*0050*/  S2R R7, SR_CTAID.X ;  /* 0x0000000000077919 */ /* 0x000eea0000002500 */
[----:B------:R-:W4:Y:S01]  /*0060*/  LDC.64 R4, c[0x0][0x218] ;  /* 0x00008600ff047b82 */ /* 0x000f220000000a00 */
[----:B-1----:R-:W-:-:S05]  /*0070*/  LOP3.LUT R0, R0, 0x7f, RZ, 0xc0, !PT ;  /* 0x0000007f00007812 */ /* 0x002fca00078ec0ff */
[----:B---3--:R-:W-:-:S04]  /*0080*/  IMAD R7, R7, 0x80, R0 ;  /* 0x0000008007077824 */ /* 0x008fc800078e0200 */
[C---:B------:R-:W-:Y:S01]  /*0090*/  IMAD.HI R0, R7.reuse, 0x4ec4ec4f, RZ ;  /* 0x4ec4ec4f07007827 */ /* 0x040fe200078e02ff */
[----:B------:R-:W-:-:S03]  /*00a0*/  ISETP.GE.AND P1, PT, R7, 0xd00, PT ;  /* 0x00000d000700780c */ /* 0x000fc60003f26270 */
[----:B----4-:R-:W-:Y:S01]  /*00b0*/  IMAD.WIDE R4, R7, 0x4, R4 ;  /* 0x0000000407047825 */ /* 0x010fe200078e0204 */
[----:B------:R-:W-:-:S04]  /*00c0*/  SHF.R.U32.HI R9, RZ, 0x1f, R0 ;  /* 0x0000001fff097819 */ /* 0x000fc80000011600 */
[----:B------:R-:W-:-:S05]  /*00d0*/  LEA.HI.SX32 R0, R0, R9, 0x1c ;  /* 0x0000000900007211 */ /* 0x000fca00078fe2ff */
[----:B------:R-:W-:-:S05]  /*00e0*/  IMAD R9, R0, -0x34, R7 ;  /* 0xffffffcc00097824 */ /* 0x000fca00078e0207 */
[----:B------:R-:W-:Y:S01]  /*00f0*/  ISETP.GE.AND P0, PT, R9, 0x32, PT ;  /* 0x000000320900780c */ /* 0x000fe20003f06270 */
[----:B------:R-:W-:Y:S02]  /*0100*/  IMAD R9, R0, 0x32, R9 ;  /* 0x0000003200097824 */ /* 0x000fe400078e0209 */
[----:B------:R-:W-:Y:S01]  /*0110*/  IMAD.MOV.U32 R0, RZ, RZ, RZ ;  /* 0x000000ffff007224 */ /* 0x000fe200078e00ff */
[----:B------:R-:W-:Y:S01]  /*0120*/  ISETP.LT.AND P0, PT, R7, 0xd00, !P0 ;  /* 0x00000d000700780c */ /* 0x000fe20004701270 */
[----:B--2---:R-:W-:-:S12]  /*0130*/  IMAD.WIDE R2, R9, 0x4, R2 ;  /* 0x0000000409027825 */ /* 0x004fd800078e0202 */
[----:B------:R-:W-:Y:S05]  /*0140*/  @!P0 BRA `(.L_x_1) ;  /* 0x0000000000048947 */ /* 0x000fea0003800000 */
[----:B------:R1:W5:Y:S02]  /*0150*/  LDG.E R0, desc[UR4][R2.64] ;  /* 0x0000000402007981 */ /* 0x000364000c1e1900 */
.L_x_1:
[----:B------:R-:W-:Y:S05]  /*0160*/  BSYNC B0 ;  /* 0x0000000000007941 */ /* 0x000fea0003800000 */
.L_x_0:
[----:B-1---5:R-:W-:Y:S01]  /*0170*/  SEL R3, R0, RZ, P0 ;  /* 0x000000ff00037207 */ /* 0x022fe20000000000 */
[----:B------:R-:W-:Y:S06]  /*0180*/  @P1 EXIT ;  /* 0x000000000000194d */ /* 0x000fec0003800000 */
[----:B------:R-:W-:Y:S01]  /*0190*/  STG.E desc[UR4][R4.64], R3 ;  /* 0x0000000304007986 */ /* 0x000fe2000c101904 */
[----:B------:R-:W-:Y:S05]  /*01a0*/  EXIT ;  /* 0x000000000000794d */ /* 0x000fea0003800000 */
.L_x_2:
[----:B------:R-:W-:-:S00]  /*01b0*/  BRA `(.L_x_2) ;  /* 0xfffffffc00fc7947 */ /* 0x000fc0000383ffff */
[----:B------:R-:W-:-:S00]  /*01c0*/  NOP ;  /* 0x0000000000007918 */ /* 0x000fc00000000000 */
        /* <DEDUP_REMOVED lines=11> */
.L_x_3:


//--------------------- .nv.constant0.triton_poi_fused_addmm_1 --------------------------
	.section	.nv.constant0.triton_poi_fused_addmm_1,"a",@progbits
	.sectionflags	@""
	.align	4
.nv.constant0.triton_poi_fused_addmm_1:
	.zero		548
